//
// Generated by NVIDIA NVVM Compiler
//
// Compiler Build ID: CL-36424714
// Cuda compilation tools, release 13.0, V13.0.88
// Based on NVVM 20.0.0
//

.version 9.0
.target sm_100
.address_size 64

	// .globl	_Z27update_accel_elastic_kernelPfS_ifS_S_S_

.visible .entry _Z27update_accel_elastic_kernelPfS_ifS_S_S_(
	.param .u64 .ptr .align 1 _Z27update_accel_elastic_kernelPfS_ifS_S_S__param_0,
	.param .u64 .ptr .align 1 _Z27update_accel_elastic_kernelPfS_ifS_S_S__param_1,
	.param .u32 _Z27update_accel_elastic_kernelPfS_ifS_S_S__param_2,
	.param .f32 _Z27update_accel_elastic_kernelPfS_ifS_S_S__param_3,
	.param .u64 .ptr .align 1 _Z27update_accel_elastic_kernelPfS_ifS_S_S__param_4,
	.param .u64 .ptr .align 1 _Z27update_accel_elastic_kernelPfS_ifS_S_S__param_5,
	.param .u64 .ptr .align 1 _Z27update_accel_elastic_kernelPfS_ifS_S_S__param_6
)
{
	.reg .pred 	%p<2>;
	.reg .b32 	%r<10>;
	.reg .b32 	%f<16>;
	.reg .b64 	%rd<18>;

	ld.param.u64 	%rd1, [_Z27update_accel_elastic_kernelPfS_ifS_S_S__param_0];
	ld.param.u64 	%rd2, [_Z27update_accel_elastic_kernelPfS_ifS_S_S__param_1];
	ld.param.u32 	%r2, [_Z27update_accel_elastic_kernelPfS_ifS_S_S__param_2];
	ld.param.f32 	%f1, [_Z27update_accel_elastic_kernelPfS_ifS_S_S__param_3];
	ld.param.u64 	%rd3, [_Z27update_accel_elastic_kernelPfS_ifS_S_S__param_4];
	ld.param.u64 	%rd4, [_Z27update_accel_elastic_kernelPfS_ifS_S_S__param_5];
	ld.param.u64 	%rd5, [_Z27update_accel_elastic_kernelPfS_ifS_S_S__param_6];
	mov.u32 	%r3, %tid.x;
	mov.u32 	%r4, %ctaid.x;
	mov.u32 	%r5, %ntid.x;
	mov.u32 	%r6, %ctaid.y;
	mov.u32 	%r7, %nctaid.x;
	mad.lo.s32 	%r8, %r6, %r7, %r4;
	mad.lo.s32 	%r1, %r8, %r5, %r3;
	setp.ge.s32 	%p1, %r1, %r2;
	@%p1 bra 	$L__BB0_2;
	cvta.to.global.u64 	%rd6, %rd1;
	cvta.to.global.u64 	%rd7, %rd3;
	cvta.to.global.u64 	%rd8, %rd2;
	cvta.to.global.u64 	%rd9, %rd4;
	cvta.to.global.u64 	%rd10, %rd5;
	mul.lo.s32 	%r9, %r1, 3;
	mul.wide.s32 	%rd11, %r9, 4;
	add.s64 	%rd12, %rd6, %rd11;
	ld.global.f32 	%f2, [%rd12];
	mul.wide.s32 	%rd13, %r1, 4;
	add.s64 	%rd14, %rd7, %rd13;
	ld.global.f32 	%f3, [%rd14];
	add.s64 	%rd15, %rd8, %rd11;
	ld.global.f32 	%f4, [%rd15+4];
	mul.f32 	%f5, %f1, %f4;
	fma.rn.f32 	%f6, %f2, %f3, %f5;
	st.global.f32 	[%rd12], %f6;
	ld.global.f32 	%f7, [%rd12+4];
	add.s64 	%rd16, %rd9, %rd13;
	ld.global.f32 	%f8, [%rd16];
	mul.f32 	%f9, %f7, %f8;
	ld.global.f32 	%f10, [%rd15];
	mul.f32 	%f11, %f1, %f10;
	sub.f32 	%f12, %f9, %f11;
	st.global.f32 	[%rd12+4], %f12;
	ld.global.f32 	%f13, [%rd12+8];
	add.s64 	%rd17, %rd10, %rd13;
	ld.global.f32 	%f14, [%rd17];
	mul.f32 	%f15, %f13, %f14;
	st.global.f32 	[%rd12+8], %f15;
$L__BB0_2:
	ret;

}


// ===== COMPILED SASS (sm_100) =====

	.target	sm_100

	.elftype	@"ET_EXEC"


//--------------------- .note.nv.tkinfo           --------------------------
	.section	.note.nv.tkinfo,"",@"SHT_NOTE"
	.sectionflags	@"SHF_NOTE_NV_TKINFO"
	.tkinfo
        /*0018*/ 	.word	0x00000002
        /*0030*/ 	.string	""
        /*0030*/ 	.string	"ptxas"
        /*0030*/ 	.string	"Cuda compilation tools, release 13.0, V13.0.88"
        /*0030*/ 	.string	"Build cuda_13.0.r13.0/compiler.36424714_0"
        /*0030*/ 	.string	"-arch sm_100 -m 64 "



//--------------------- .note.nv.cuinfo           --------------------------
	.section	.note.nv.cuinfo,"",@"SHT_NOTE"
	.sectionflags	@"SHF_NOTE_NV_CUINFO"
        /*0018*/ 	.short	0x0002
        /*001a*/ 	.short	0x0064
        /*001c*/ 	.short	0x0082
	.zero		2


//--------------------- .nv.info                  --------------------------
	.section	.nv.info,"",@"SHT_CUDA_INFO"
	.align	4


	//----- nvinfo : EIATTR_REGCOUNT
	.align		4
        /*0000*/ 	.byte	0x04, 0x2f
        /*0002*/ 	.short	(.L_1 - .L_0)
	.align		4
.L_0:
        /*0004*/ 	.word	index@(_Z27update_accel_elastic_kernelPfS_ifS_S_S_)
        /*0008*/ 	.word	0x00000010


	//----- nvinfo : EIATTR_FRAME_SIZE
	.align		4
.L_1:
        /*000c*/ 	.byte	0x04, 0x11
        /*000e*/ 	.short	(.L_3 - .L_2)
	.align		4
.L_2:
        /*0010*/ 	.word	index@(_Z27update_accel_elastic_kernelPfS_ifS_S_S_)
        /*0014*/ 	.word	0x00000000


	//----- nvinfo : EIATTR_MIN_STACK_SIZE
	.align		4
.L_3:
        /*0018*/ 	.byte	0x04, 0x12
        /*001a*/ 	.short	(.L_5 - .L_4)
	.align		4
.L_4:
        /*001c*/ 	.word	index@(_Z27update_accel_elastic_kernelPfS_ifS_S_S_)
        /*0020*/ 	.word	0x00000000
.L_5:


//--------------------- .nv.compat                --------------------------
	.section	.nv.compat,"",@"SHT_CUDA_COMPAT_INFO"
	.align	4
        /*0000*/ 	.byte	0x02, 0x09, 0x00, 0x00, 0x02, 0x02, 0x01, 0x00, 0x02, 0x05, 0x05, 0x00, 0x03, 0x07, 0x01, 0x01
        /*0010*/ 	.byte	0x02, 0x03, 0x00, 0x00, 0x02, 0x06, 0x01, 0x00, 0x04, 0x0b, 0x08, 0x00, 0x09, 0x00, 0x00, 0x00
        /*0020*/ 	.byte	0x00, 0x00, 0x00, 0x00


//--------------------- .nv.info._Z27update_accel_elastic_kernelPfS_ifS_S_S_ --------------------------
	.section	.nv.info._Z27update_accel_elastic_kernelPfS_ifS_S_S_,"",@"SHT_CUDA_INFO"
	.sectionflags	@""
	.align	4


	//----- nvinfo : EIATTR_CUDA_API_VERSION
	.align		4
        /*0000*/ 	.byte	0x04, 0x37
        /*0002*/ 	.short	(.L_7 - .L_6)
.L_6:
        /*0004*/ 	.word	0x00000082


	//----- nvinfo : EIATTR_KPARAM_INFO
	.align		4
.L_7:
        /*0008*/ 	.byte	0x04, 0x17
        /*000a*/ 	.short	(.L_9 - .L_8)
.L_8:
        /*000c*/ 	.word	0x00000000
        /*0010*/ 	.short	0x0006
        /*0012*/ 	.short	0x0028
        /*0014*/ 	.byte	0x00, 0xf5, 0x21, 0x00


	//----- nvinfo : EIATTR_KPARAM_INFO
	.align		4
.L_9:
        /*0018*/ 	.byte	0x04, 0x17
        /*001a*/ 	.short	(.L_11 - .L_10)
.L_10:
        /*001c*/ 	.word	0x00000000
        /*0020*/ 	.short	0x0005
        /*0022*/ 	.short	0x0020
        /*0024*/ 	.byte	0x00, 0xf5, 0x21, 0x00


	//----- nvinfo : EIATTR_KPARAM_INFO
	.align		4
.L_11:
        /*0028*/ 	.byte	0x04, 0x17
        /*002a*/ 	.short	(.L_13 - .L_12)
.L_12:
        /*002c*/ 	.word	0x00000000
        /*0030*/ 	.short	0x0004
        /*0032*/ 	.short	0x0018
        /*0034*/ 	.byte	0x00, 0xf5, 0x21, 0x00


	//----- nvinfo : EIATTR_KPARAM_INFO
	.align		4
.L_13:
        /*0038*/ 	.byte	0x04, 0x17
        /*003a*/ 	.short	(.L_15 - .L_14)
.L_14:
        /*003c*/ 	.word	0x00000000
        /*0040*/ 	.short	0x0003
        /*0042*/ 	.short	0x0014
        /*0044*/ 	.byte	0x00, 0xf0, 0x11, 0x00


	//----- nvinfo : EIATTR_KPARAM_INFO
	.align		4
.L_15:
        /*0048*/ 	.byte	0x04, 0x17
        /*004a*/ 	.short	(.L_17 - .L_16)
.L_16:
        /*004c*/ 	.word	0x00000000
        /*0050*/ 	.short	0x0002
        /*0052*/ 	.short	0x0010
        /*0054*/ 	.byte	0x00, 0xf0, 0x11, 0x00


	//----- nvinfo : EIATTR_KPARAM_INFO
	.align		4
.L_17:
        /*0058*/ 	.byte	0x04, 0x17
        /*005a*/ 	.short	(.L_19 - .L_18)
.L_18:
        /*005c*/ 	.word	0x00000000
        /*0060*/ 	.short	0x0001
        /*0062*/ 	.short	0x0008
        /*0064*/ 	.byte	0x00, 0xf5, 0x21, 0x00


	//----- nvinfo : EIATTR_KPARAM_INFO
	.align		4
.L_19:
        /*0068*/ 	.byte	0x04, 0x17
        /*006a*/ 	.short	(.L_21 - .L_20)
.L_20:
        /*006c*/ 	.word	0x00000000
        /*0070*/ 	.short	0x0000
        /*0072*/ 	.short	0x0000
        /*0074*/ 	.byte	0x00, 0xf5, 0x21, 0x00


	//----- nvinfo : EIATTR_SPARSE_MMA_MASK
	.align		4
.L_21:
        /*0078*/ 	.byte	0x03, 0x50
        /*007a*/ 	.short	0x0000


	//----- nvinfo : EIATTR_MAXREG_COUNT
	.align		4
        /*007c*/ 	.byte	0x03, 0x1b
        /*007e*/ 	.short	0x00ff


	//----- nvinfo : EIATTR_MERCURY_ISA_VERSION
	.align		4
        /*0080*/ 	.byte	0x03, 0x5f
        /*0082*/ 	.short	0x0101


	//----- nvinfo : EIATTR_VRC_CTA_INIT_COUNT
	.align		4
        /*0084*/ 	.byte	0x02, 0x4a
	.zero		1
	.zero		1


	//----- nvinfo : EIATTR_EXIT_INSTR_OFFSETS
	.align		4
        /*0088*/ 	.byte	0x04, 0x1c
        /*008a*/ 	.short	(.L_23 - .L_22)


	//   ....[0]....
.L_22:
        /*008c*/ 	.word	0x000000a0


	//   ....[1]....
        /*0090*/ 	.word	0x00000280


	//----- nvinfo : EIATTR_CBANK_PARAM_SIZE
	.align		4
.L_23:
        /*0094*/ 	.byte	0x03, 0x19
        /*0096*/ 	.short	0x0030


	//----- nvinfo : EIATTR_PARAM_CBANK
	.align		4
        /*0098*/ 	.byte	0x04, 0x0a
        /*009a*/ 	.short	(.L_25 - .L_24)
	.align		4
.L_24:
        /*009c*/ 	.word	index@(.nv.constant0._Z27update_accel_elastic_kernelPfS_ifS_S_S_)
        /*00a0*/ 	.short	0x0380
        /*00a2*/ 	.short	0x0030


	//----- nvinfo : EIATTR_SW_WAR
	.align		4
.L_25:
        /*00a4*/ 	.byte	0x04, 0x36
        /*00a6*/ 	.short	(.L_27 - .L_26)
.L_26:
        /*00a8*/ 	.word	0x00000008
.L_27:


//--------------------- .nv.callgraph             --------------------------
	.section	.nv.callgraph,"",@"SHT_CUDA_CALLGRAPH"
	.align	4
	.sectionentsize	8
	.align		4
        /*0000*/ 	.word	0x00000000
	.align		4
        /*0004*/ 	.word	0xffffffff
	.align		4
        /*0008*/ 	.word	0x00000000
	.align		4
        /*000c*/ 	.word	0xfffffffe
	.align		4
        /*0010*/ 	.word	0x00000000
	.align		4
        /*0014*/ 	.word	0xfffffffd
	.align		4
        /*0018*/ 	.word	0x00000000
	.align		4
        /*001c*/ 	.word	0xfffffffc


//--------------------- .text._Z27update_accel_elastic_kernelPfS_ifS_S_S_ --------------------------
	.section	.text._Z27update_accel_elastic_kernelPfS_ifS_S_S_,"ax",@progbits
	.align	128
        .global         _Z27update_accel_elastic_kernelPfS_ifS_S_S_
        .type           _Z27update_accel_elastic_kernelPfS_ifS_S_S_,@function
        .size           _Z27update_accel_elastic_kernelPfS_ifS_S_S_,(.L_x_1 - _Z27update_accel_elastic_kernelPfS_ifS_S_S_)
        .other          _Z27update_accel_elastic_kernelPfS_ifS_S_S_,@"STO_CUDA_ENTRY STV_DEFAULT"
_Z27update_accel_elastic_kernelPfS_ifS_S_S_:
.text._Z27update_accel_elastic_kernelPfS_ifS_S_S_:
[----:B------:R-:W-:Y:S01]  /*0000*/  LDC R1, c[0x0][0x37c] ;  /* 0x0000df00ff017b82 */ /* 0x000fe20000000800 */
[----:B------:R-:W0:Y:S01]  /*0010*/  S2R R0, SR_CTAID.Y ;  /* 0x0000000000007919 */ /* 0x000e220000002600 */
[----:B------:R-:W1:Y:S06]  /*0020*/  LDCU UR5, c[0x0][0x360] ;  /* 0x00006c00ff0577ac */ /* 0x000e6c0008000800 */
[----:B------:R-:W0:Y:S01]  /*0030*/  S2UR UR4, SR_CTAID.X ;  /* 0x00000000000479c3 */ /* 0x000e220000002500 */
[----:B------:R-:W1:Y:S01]  /*0040*/  S2R R3, SR_TID.X ;  /* 0x0000000000037919 */ /* 0x000e620000002100 */
[----:B------:R-:W2:Y:S06]  /*0050*/  LDCU UR6, c[0x0][0x390] ;  /* 0x00007200ff0677ac */ /* 0x000eac0008000800 */
[----:B------:R-:W0:Y:S02]  /*0060*/  LDC R5, c[0x0][0x370] ;  /* 0x0000dc00ff057b82 */ /* 0x000e240000000800 */
[----:B0-----:R-:W-:-:S04]  /*0070*/  IMAD R0, R0, R5, UR4 ;  /* 0x0000000400007e24 */ /* 0x001fc8000f8e0205 */
[----:B-1----:R-:W-:-:S05]  /*0080*/  IMAD R0, R0, UR5, R3 ;  /* 0x0000000500007c24 */ /* 0x002fca000f8e0203 */
[----:B--2---:R-:W-:-:S13]  /*0090*/  ISETP.GE.AND P0, PT, R0, UR6, PT ;  /* 0x0000000600007c0c */ /* 0x004fda000bf06270 */
[----:B------:R-:W-:Y:S05]  /*00a0*/  @P0 EXIT ;  /* 0x000000000000094d */ /* 0x000fea0003800000 */
[----:B------:R-:W0:Y:S01]  /*00b0*/  LDC.64 R6, c[0x0][0x388] ;  /* 0x0000e200ff067b82 */ /* 0x000e220000000a00 */
[----:B------:R-:W1:Y:S01]  /*00c0*/  LDCU.64 UR4, c[0x0][0x358] ;  /* 0x00006b00ff0477ac */ /* 0x000e620008000a00 */
[----:B------:R-:W-:Y:S01]  /*00d0*/  LEA R9, R0, R0, 0x1 ;  /* 0x0000000000097211 */ /* 0x000fe200078e08ff */
[----:B------:R-:W2:Y:S05]  /*00e0*/  LDCU UR6, c[0x0][0x394] ;  /* 0x00007280ff0677ac */ /* 0x000eaa0008000800 */
[----:B------:R-:W3:Y:S08]  /*00f0*/  LDC.64 R4, c[0x0][0x398] ;  /* 0x0000e600ff047b82 */ /* 0x000ef00000000a00 */
[----:B------:R-:W4:Y:S01]  /*0100*/  LDC.64 R2, c[0x0][0x380] ;  /* 0x0000e000ff027b82 */ /* 0x000f220000000a00 */
[----:B0-----:R-:W-:-:S05]  /*0110*/  IMAD.WIDE R6, R9, 0x4, R6 ;  /* 0x0000000409067825 */ /* 0x001fca00078e0206 */
[----:B-1----:R-:W2:Y:S01]  /*0120*/  LDG.E R11, desc[UR4][R6.64+0x4] ;  /* 0x00000404060b7981 */ /* 0x002ea2000c1e1900 */
[----:B---3--:R-:W-:-:S06]  /*0130*/  IMAD.WIDE R4, R0, 0x4, R4 ;  /* 0x0000000400047825 */ /* 0x008fcc00078e0204 */
[----:B------:R-:W3:Y:S01]  /*0140*/  LDG.E R5, desc[UR4][R4.64] ;  /* 0x0000000404057981 */ /* 0x000ee2000c1e1900 */
[----:B----4-:R-:W-:Y:S02]  /*0150*/  IMAD.WIDE R2, R9, 0x4, R2 ;  /* 0x0000000409027825 */ /* 0x010fe400078e0202 */
[----:B------:R-:W0:Y:S03]  /*0160*/  LDC.64 R8, c[0x0][0x3a0] ;  /* 0x0000e800ff087b82 */ /* 0x000e260000000a00 */
[----:B------:R-:W3:Y:S01]  /*0170*/  LDG.E R10, desc[UR4][R2.64] ;  /* 0x00000004020a7981 */ /* 0x000ee2000c1e1900 */
[----:B0-----:R-:W-:-:S04]  /*0180*/  IMAD.WIDE R8, R0, 0x4, R8 ;  /* 0x0000000400087825 */ /* 0x001fc800078e0208 */
[----:B--2---:R-:W-:-:S04]  /*0190*/  FMUL R11, R11, UR6 ;  /* 0x000000060b0b7c20 */ /* 0x004fc80008400000 */
[----:B---3--:R-:W-:Y:S02]  /*01a0*/  FFMA R11, R10, R5, R11 ;  /* 0x000000050a0b7223 */ /* 0x008fe4000000000b */
[----:B------:R-:W2:Y:S01]  /*01b0*/  LDG.E R10, desc[UR4][R2.64+0x4] ;  /* 0x00000404020a7981 */ /* 0x000ea2000c1e1900 */
[----:B------:R-:W0:Y:S03]  /*01c0*/  LDC.64 R4, c[0x0][0x3a8] ;  /* 0x0000ea00ff047b82 */ /* 0x000e260000000a00 */
[----:B------:R1:W-:Y:S04]  /*01d0*/  STG.E desc[UR4][R2.64], R11 ;  /* 0x0000000b02007986 */ /* 0x0003e8000c101904 */
[----:B------:R-:W3:Y:S04]  /*01e0*/  LDG.E R12, desc[UR4][R6.64] ;  /* 0x00000004060c7981 */ /* 0x000ee8000c1e1900 */
[----:B------:R-:W2:Y:S01]  /*01f0*/  LDG.E R9, desc[UR4][R8.64] ;  /* 0x0000000408097981 */ /* 0x000ea2000c1e1900 */
[----:B0-----:R-:W-:-:S03]  /*0200*/  IMAD.WIDE R4, R0, 0x4, R4 ;  /* 0x0000000400047825 */ /* 0x001fc600078e0204 */
[----:B------:R-:W1:Y:S01]  /*0210*/  LDG.E R0, desc[UR4][R2.64+0x8] ;  /* 0x0000080402007981 */ /* 0x000e62000c1e1900 */
[----:B---3--:R-:W-:-:S04]  /*0220*/  FMUL R13, R12, UR6 ;  /* 0x000000060c0d7c20 */ /* 0x008fc80008400000 */
[----:B--2---:R-:W-:-:S05]  /*0230*/  FFMA R13, R10, R9, -R13 ;  /* 0x000000090a0d7223 */ /* 0x004fca000000080d */
[----:B------:R-:W-:Y:S04]  /*0240*/  STG.E desc[UR4][R2.64+0x4], R13 ;  /* 0x0000040d02007986 */ /* 0x000fe8000c101904 */
[----:B------:R-:W1:Y:S02]  /*0250*/  LDG.E R5, desc[UR4][R4.64] ;  /* 0x0000000404057981 */ /* 0x000e64000c1e1900 */
[----:B-1----:R-:W-:-:S05]  /*0260*/  FMUL R11, R0, R5 ;  /* 0x00000005000b7220 */ /* 0x002fca0000400000 */
[----:B------:R-:W-:Y:S01]  /*0270*/  STG.E desc[UR4][R2.64+0x8], R11 ;  /* 0x0000080b02007986 */ /* 0x000fe2000c101904 */
[----:B------:R-:W-:Y:S05]  /*0280*/  EXIT ;  /* 0x000000000000794d */ /* 0x000fea0003800000 */
.L_x_0:
[----:B------:R-:W-:-:S00]  /*0290*/  BRA `(.L_x_0) ;  /* 0xfffffffc00fc7947 */ /* 0x000fc0000383ffff */
[----:B------:R-:W-:-:S00]  /*02a0*/  NOP ;  /* 0x0000000000007918 */ /* 0x000fc00000000000 */
        /* <DEDUP_REMOVED lines=13> */
.L_x_1:


//--------------------- .nv.shared.reserved.0     --------------------------
	.section	.nv.shared.reserved.0,"aw",@nobits
	.weak		__nv_reservedSMEM_offset_0_alias
	.size		__nv_reservedSMEM_offset_0_alias, 0, 64
	.other		__nv_reservedSMEM_offset_0_alias,@"STO_CUDA_RESERVED_SHARED STV_DEFAULT"
__nv_reservedSMEM_offset_0_alias:
	.zero		0
	.zero		64


//--------------------- .nv.constant0._Z27update_accel_elastic_kernelPfS_ifS_S_S_ --------------------------
	.section	.nv.constant0._Z27update_accel_elastic_kernelPfS_ifS_S_S_,"a",@progbits
	.sectionflags	@""
	.align	4
.nv.constant0._Z27update_accel_elastic_kernelPfS_ifS_S_S_:
	.zero		944


//--------------------- SYMBOLS --------------------------

	.type		.nv.reservedSmem.offset0,@object
	.size		.nv.reservedSmem.offset0,0x4
